//
// Generated by NVIDIA NVVM Compiler
//
// Compiler Build ID: CL-36424714
// Cuda compilation tools, release 13.0, V13.0.88
// Based on NVVM 20.0.0
//

.version 9.0
.target sm_100
.address_size 64

	// .globl	_Z9vectorAddPfS_S_i

.visible .entry _Z9vectorAddPfS_S_i(
	.param .u64 .ptr .align 1 _Z9vectorAddPfS_S_i_param_0,
	.param .u64 .ptr .align 1 _Z9vectorAddPfS_S_i_param_1,
	.param .u64 .ptr .align 1 _Z9vectorAddPfS_S_i_param_2,
	.param .u32 _Z9vectorAddPfS_S_i_param_3
)
{
	.reg .pred 	%p<2>;
	.reg .b32 	%r<6>;
	.reg .b32 	%f<4>;
	.reg .b64 	%rd<11>;

	ld.param.u64 	%rd1, [_Z9vectorAddPfS_S_i_param_0];
	ld.param.u64 	%rd2, [_Z9vectorAddPfS_S_i_param_1];
	ld.param.u64 	%rd3, [_Z9vectorAddPfS_S_i_param_2];
	ld.param.u32 	%r2, [_Z9vectorAddPfS_S_i_param_3];
	mov.u32 	%r3, %tid.x;
	mov.u32 	%r4, %ntid.x;
	mov.u32 	%r5, %ctaid.x;
	mad.lo.s32 	%r1, %r4, %r5, %r3;
	setp.ge.s32 	%p1, %r1, %r2;
	@%p1 bra 	$L__BB0_2;
	cvta.to.global.u64 	%rd4, %rd1;
	cvta.to.global.u64 	%rd5, %rd2;
	cvta.to.global.u64 	%rd6, %rd3;
	mul.wide.s32 	%rd7, %r1, 4;
	add.s64 	%rd8, %rd4, %rd7;
	ld.global.f32 	%f1, [%rd8];
	add.s64 	%rd9, %rd5, %rd7;
	ld.global.f32 	%f2, [%rd9];
	add.f32 	%f3, %f1, %f2;
	add.s64 	%rd10, %rd6, %rd7;
	st.global.f32 	[%rd10], %f3;
$L__BB0_2:
	ret;

}
	// .globl	_Z14matrixMultiplyPfS_S_iii
.visible .entry _Z14matrixMultiplyPfS_S_iii(
	.param .u64 .ptr .align 1 _Z14matrixMultiplyPfS_S_iii_param_0,
	.param .u64 .ptr .align 1 _Z14matrixMultiplyPfS_S_iii_param_1,
	.param .u64 .ptr .align 1 _Z14matrixMultiplyPfS_S_iii_param_2,
	.param .u32 _Z14matrixMultiplyPfS_S_iii_param_3,
	.param .u32 _Z14matrixMultiplyPfS_S_iii_param_4,
	.param .u32 _Z14matrixMultiplyPfS_S_iii_param_5
)
{
	.reg .pred 	%p<13>;
	.reg .b32 	%r<41>;
	.reg .b32 	%f<68>;
	.reg .b64 	%rd<53>;

	ld.param.u64 	%rd7, [_Z14matrixMultiplyPfS_S_iii_param_0];
	ld.param.u64 	%rd8, [_Z14matrixMultiplyPfS_S_iii_param_1];
	ld.param.u64 	%rd6, [_Z14matrixMultiplyPfS_S_iii_param_2];
	ld.param.u32 	%r20, [_Z14matrixMultiplyPfS_S_iii_param_3];
	ld.param.u32 	%r18, [_Z14matrixMultiplyPfS_S_iii_param_4];
	ld.param.u32 	%r19, [_Z14matrixMultiplyPfS_S_iii_param_5];
	cvta.to.global.u64 	%rd1, %rd8;
	cvta.to.global.u64 	%rd2, %rd7;
	mov.u32 	%r21, %ctaid.y;
	mov.u32 	%r22, %ntid.y;
	mov.u32 	%r23, %tid.y;
	mad.lo.s32 	%r1, %r21, %r22, %r23;
	mov.u32 	%r24, %ctaid.x;
	mov.u32 	%r25, %ntid.x;
	mov.u32 	%r26, %tid.x;
	mad.lo.s32 	%r2, %r24, %r25, %r26;
	setp.ge.s32 	%p1, %r1, %r20;
	setp.ge.s32 	%p2, %r2, %r19;
	or.pred  	%p3, %p1, %p2;
	@%p3 bra 	$L__BB1_14;
	setp.lt.s32 	%p4, %r18, 1;
	mov.f32 	%f67, 0f00000000;
	@%p4 bra 	$L__BB1_13;
	mul.lo.s32 	%r3, %r18, %r1;
	and.b32  	%r4, %r18, 7;
	setp.lt.u32 	%p5, %r18, 8;
	mov.f32 	%f67, 0f00000000;
	mov.b32 	%r39, 0;
	@%p5 bra 	$L__BB1_5;
	and.b32  	%r39, %r18, 2147483640;
	neg.s32 	%r37, %r39;
	shl.b32 	%r7, %r19, 3;
	mul.wide.u32 	%rd9, %r3, 4;
	add.s64 	%rd10, %rd9, %rd2;
	add.s64 	%rd52, %rd10, 16;
	mov.f32 	%f67, 0f00000000;
	mul.wide.s32 	%rd13, %r19, 4;
	mov.u32 	%r36, %r2;
$L__BB1_4:
	.pragma "nounroll";
	ld.global.f32 	%f17, [%rd52+-16];
	mul.wide.s32 	%rd11, %r36, 4;
	add.s64 	%rd12, %rd1, %rd11;
	ld.global.f32 	%f18, [%rd12];
	fma.rn.f32 	%f19, %f17, %f18, %f67;
	ld.global.f32 	%f20, [%rd52+-12];
	add.s64 	%rd14, %rd12, %rd13;
	ld.global.f32 	%f21, [%rd14];
	fma.rn.f32 	%f22, %f20, %f21, %f19;
	ld.global.f32 	%f23, [%rd52+-8];
	add.s64 	%rd15, %rd14, %rd13;
	ld.global.f32 	%f24, [%rd15];
	fma.rn.f32 	%f25, %f23, %f24, %f22;
	ld.global.f32 	%f26, [%rd52+-4];
	add.s64 	%rd16, %rd15, %rd13;
	ld.global.f32 	%f27, [%rd16];
	fma.rn.f32 	%f28, %f26, %f27, %f25;
	ld.global.f32 	%f29, [%rd52];
	add.s64 	%rd17, %rd16, %rd13;
	ld.global.f32 	%f30, [%rd17];
	fma.rn.f32 	%f31, %f29, %f30, %f28;
	ld.global.f32 	%f32, [%rd52+4];
	add.s64 	%rd18, %rd17, %rd13;
	ld.global.f32 	%f33, [%rd18];
	fma.rn.f32 	%f34, %f32, %f33, %f31;
	ld.global.f32 	%f35, [%rd52+8];
	add.s64 	%rd19, %rd18, %rd13;
	ld.global.f32 	%f36, [%rd19];
	fma.rn.f32 	%f37, %f35, %f36, %f34;
	ld.global.f32 	%f38, [%rd52+12];
	add.s64 	%rd20, %rd19, %rd13;
	ld.global.f32 	%f39, [%rd20];
	fma.rn.f32 	%f67, %f38, %f39, %f37;
	add.s32 	%r37, %r37, 8;
	add.s32 	%r36, %r36, %r7;
	add.s64 	%rd52, %rd52, 32;
	setp.ne.s32 	%p6, %r37, 0;
	@%p6 bra 	$L__BB1_4;
$L__BB1_5:
	setp.eq.s32 	%p7, %r4, 0;
	@%p7 bra 	$L__BB1_13;
	and.b32  	%r13, %r18, 3;
	setp.lt.u32 	%p8, %r4, 4;
	@%p8 bra 	$L__BB1_8;
	add.s32 	%r28, %r39, %r3;
	mul.wide.u32 	%rd21, %r28, 4;
	add.s64 	%rd22, %rd2, %rd21;
	ld.global.f32 	%f41, [%rd22];
	mad.lo.s32 	%r29, %r39, %r19, %r2;
	mul.wide.s32 	%rd23, %r29, 4;
	add.s64 	%rd24, %rd1, %rd23;
	ld.global.f32 	%f42, [%rd24];
	fma.rn.f32 	%f43, %f41, %f42, %f67;
	cvt.u64.u32 	%rd25, %r3;
	cvt.u64.u32 	%rd26, %r39;
	add.s64 	%rd27, %rd26, %rd25;
	shl.b64 	%rd28, %rd27, 2;
	add.s64 	%rd29, %rd2, %rd28;
	ld.global.f32 	%f44, [%rd29+4];
	mul.wide.s32 	%rd30, %r19, 4;
	add.s64 	%rd31, %rd24, %rd30;
	ld.global.f32 	%f45, [%rd31];
	fma.rn.f32 	%f46, %f44, %f45, %f43;
	ld.global.f32 	%f47, [%rd29+8];
	add.s64 	%rd32, %rd31, %rd30;
	ld.global.f32 	%f48, [%rd32];
	fma.rn.f32 	%f49, %f47, %f48, %f46;
	ld.global.f32 	%f50, [%rd29+12];
	add.s64 	%rd33, %rd32, %rd30;
	ld.global.f32 	%f51, [%rd33];
	fma.rn.f32 	%f67, %f50, %f51, %f49;
	add.s32 	%r39, %r39, 4;
$L__BB1_8:
	setp.eq.s32 	%p9, %r13, 0;
	@%p9 bra 	$L__BB1_13;
	setp.eq.s32 	%p10, %r13, 1;
	@%p10 bra 	$L__BB1_11;
	add.s32 	%r30, %r39, %r3;
	mul.wide.u32 	%rd34, %r30, 4;
	add.s64 	%rd35, %rd2, %rd34;
	ld.global.f32 	%f53, [%rd35];
	mad.lo.s32 	%r31, %r39, %r19, %r2;
	mul.wide.s32 	%rd36, %r31, 4;
	add.s64 	%rd37, %rd1, %rd36;
	ld.global.f32 	%f54, [%rd37];
	fma.rn.f32 	%f55, %f53, %f54, %f67;
	cvt.u64.u32 	%rd38, %r3;
	cvt.u64.u32 	%rd39, %r39;
	add.s64 	%rd40, %rd39, %rd38;
	shl.b64 	%rd41, %rd40, 2;
	add.s64 	%rd42, %rd2, %rd41;
	ld.global.f32 	%f56, [%rd42+4];
	mul.wide.s32 	%rd43, %r19, 4;
	add.s64 	%rd44, %rd37, %rd43;
	ld.global.f32 	%f57, [%rd44];
	fma.rn.f32 	%f67, %f56, %f57, %f55;
	add.s32 	%r39, %r39, 2;
$L__BB1_11:
	and.b32  	%r32, %r18, 1;
	setp.eq.b32 	%p11, %r32, 1;
	not.pred 	%p12, %p11;
	@%p12 bra 	$L__BB1_13;
	add.s32 	%r33, %r39, %r3;
	mul.wide.u32 	%rd45, %r33, 4;
	add.s64 	%rd46, %rd2, %rd45;
	ld.global.f32 	%f58, [%rd46];
	mad.lo.s32 	%r34, %r39, %r19, %r2;
	mul.wide.s32 	%rd47, %r34, 4;
	add.s64 	%rd48, %rd1, %rd47;
	ld.global.f32 	%f59, [%rd48];
	fma.rn.f32 	%f67, %f58, %f59, %f67;
$L__BB1_13:
	mad.lo.s32 	%r35, %r19, %r1, %r2;
	cvta.to.global.u64 	%rd49, %rd6;
	mul.wide.s32 	%rd50, %r35, 4;
	add.s64 	%rd51, %rd49, %rd50;
	st.global.f32 	[%rd51], %f67;
$L__BB1_14:
	ret;

}


// ===== COMPILED SASS (sm_100) =====

	.target	sm_100

	.elftype	@"ET_EXEC"


//--------------------- .note.nv.tkinfo           --------------------------
	.section	.note.nv.tkinfo,"",@"SHT_NOTE"
	.sectionflags	@"SHF_NOTE_NV_TKINFO"
	.tkinfo
        /*0018*/ 	.word	0x00000002
        /*0030*/ 	.string	""
        /*0030*/ 	.string	"ptxas"
        /*0030*/ 	.string	"Cuda compilation tools, release 13.0, V13.0.88"
        /*0030*/ 	.string	"Build cuda_13.0.r13.0/compiler.36424714_0"
        /*0030*/ 	.string	"-arch sm_100 -m 64 "



//--------------------- .note.nv.cuinfo           --------------------------
	.section	.note.nv.cuinfo,"",@"SHT_NOTE"
	.sectionflags	@"SHF_NOTE_NV_CUINFO"
        /*0018*/ 	.short	0x0002
        /*001a*/ 	.short	0x0064
        /*001c*/ 	.short	0x0082
	.zero		2


//--------------------- .nv.info                  --------------------------
	.section	.nv.info,"",@"SHT_CUDA_INFO"
	.align	4


	//----- nvinfo : EIATTR_REGCOUNT
	.align		4
        /*0000*/ 	.byte	0x04, 0x2f
        /*0002*/ 	.short	(.L_1 - .L_0)
	.align		4
.L_0:
        /*0004*/ 	.word	index@(_Z9vectorAddPfS_S_i)
        /*0008*/ 	.word	0x0000000c


	//----- nvinfo : EIATTR_FRAME_SIZE
	.align		4
.L_1:
        /*000c*/ 	.byte	0x04, 0x11
        /*000e*/ 	.short	(.L_3 - .L_2)
	.align		4
.L_2:
        /*0010*/ 	.word	index@(_Z9vectorAddPfS_S_i)
        /*0014*/ 	.word	0x00000000


	//----- nvinfo : EIATTR_REGCOUNT
	.align		4
.L_3:
        /*0018*/ 	.byte	0x04, 0x2f
        /*001a*/ 	.short	(.L_5 - .L_4)
	.align		4
.L_4:
        /*001c*/ 	.word	index@(_Z14matrixMultiplyPfS_S_iii)
        /*0020*/ 	.word	0x00000020


	//----- nvinfo : EIATTR_FRAME_SIZE
	.align		4
.L_5:
        /*0024*/ 	.byte	0x04, 0x11
        /*0026*/ 	.short	(.L_7 - .L_6)
	.align		4
.L_6:
        /*0028*/ 	.word	index@(_Z14matrixMultiplyPfS_S_iii)
        /*002c*/ 	.word	0x00000000


	//----- nvinfo : EIATTR_MIN_STACK_SIZE
	.align		4
.L_7:
        /*0030*/ 	.byte	0x04, 0x12
        /*0032*/ 	.short	(.L_9 - .L_8)
	.align		4
.L_8:
        /*0034*/ 	.word	index@(_Z14matrixMultiplyPfS_S_iii)
        /*0038*/ 	.word	0x00000000


	//----- nvinfo : EIATTR_MIN_STACK_SIZE
	.align		4
.L_9:
        /*003c*/ 	.byte	0x04, 0x12
        /*003e*/ 	.short	(.L_11 - .L_10)
	.align		4
.L_10:
        /*0040*/ 	.word	index@(_Z9vectorAddPfS_S_i)
        /*0044*/ 	.word	0x00000000
.L_11:


//--------------------- .nv.compat                --------------------------
	.section	.nv.compat,"",@"SHT_CUDA_COMPAT_INFO"
	.align	4
        /*0000*/ 	.byte	0x02, 0x09, 0x00, 0x00, 0x02, 0x02, 0x01, 0x00, 0x02, 0x05, 0x05, 0x00, 0x03, 0x07, 0x01, 0x01
        /*0010*/ 	.byte	0x02, 0x03, 0x00, 0x00, 0x02, 0x06, 0x01, 0x00, 0x04, 0x0b, 0x08, 0x00, 0x09, 0x00, 0x00, 0x00
        /*0020*/ 	.byte	0x00, 0x00, 0x00, 0x00


//--------------------- .nv.info._Z14matrixMultiplyPfS_S_iii --------------------------
	.section	.nv.info._Z14matrixMultiplyPfS_S_iii,"",@"SHT_CUDA_INFO"
	.sectionflags	@""
	.align	4


	//----- nvinfo : EIATTR_CUDA_API_VERSION
	.align		4
        /*0000*/ 	.byte	0x04, 0x37
        /*0002*/ 	.short	(.L_13 - .L_12)
.L_12:
        /*0004*/ 	.word	0x00000082


	//----- nvinfo : EIATTR_KPARAM_INFO
	.align		4
.L_13:
        /*0008*/ 	.byte	0x04, 0x17
        /*000a*/ 	.short	(.L_15 - .L_14)
.L_14:
        /*000c*/ 	.word	0x00000000
        /*0010*/ 	.short	0x0005
        /*0012*/ 	.short	0x0020
        /*0014*/ 	.byte	0x00, 0xf0, 0x11, 0x00


	//----- nvinfo : EIATTR_KPARAM_INFO
	.align		4
.L_15:
        /*0018*/ 	.byte	0x04, 0x17
        /*001a*/ 	.short	(.L_17 - .L_16)
.L_16:
        /*001c*/ 	.word	0x00000000
        /*0020*/ 	.short	0x0004
        /*0022*/ 	.short	0x001c
        /*0024*/ 	.byte	0x00, 0xf0, 0x11, 0x00


	//----- nvinfo : EIATTR_KPARAM_INFO
	.align		4
.L_17:
        /*0028*/ 	.byte	0x04, 0x17
        /*002a*/ 	.short	(.L_19 - .L_18)
.L_18:
        /*002c*/ 	.word	0x00000000
        /*0030*/ 	.short	0x0003
        /*0032*/ 	.short	0x0018
        /*0034*/ 	.byte	0x00, 0xf0, 0x11, 0x00


	//----- nvinfo : EIATTR_KPARAM_INFO
	.align		4
.L_19:
        /*0038*/ 	.byte	0x04, 0x17
        /*003a*/ 	.short	(.L_21 - .L_20)
.L_20:
        /*003c*/ 	.word	0x00000000
        /*0040*/ 	.short	0x0002
        /*0042*/ 	.short	0x0010
        /*0044*/ 	.byte	0x00, 0xf5, 0x21, 0x00


	//----- nvinfo : EIATTR_KPARAM_INFO
	.align		4
.L_21:
        /*0048*/ 	.byte	0x04, 0x17
        /*004a*/ 	.short	(.L_23 - .L_22)
.L_22:
        /*004c*/ 	.word	0x00000000
        /*0050*/ 	.short	0x0001
        /*0052*/ 	.short	0x0008
        /*0054*/ 	.byte	0x00, 0xf5, 0x21, 0x00


	//----- nvinfo : EIATTR_KPARAM_INFO
	.align		4
.L_23:
        /*0058*/ 	.byte	0x04, 0x17
        /*005a*/ 	.short	(.L_25 - .L_24)
.L_24:
        /*005c*/ 	.word	0x00000000
        /*0060*/ 	.short	0x0000
        /*0062*/ 	.short	0x0000
        /*0064*/ 	.byte	0x00, 0xf5, 0x21, 0x00


	//----- nvinfo : EIATTR_SPARSE_MMA_MASK
	.align		4
.L_25:
        /*0068*/ 	.byte	0x03, 0x50
        /*006a*/ 	.short	0x0000


	//----- nvinfo : EIATTR_MAXREG_COUNT
	.align		4
        /*006c*/ 	.byte	0x03, 0x1b
        /*006e*/ 	.short	0x00ff


	//----- nvinfo : EIATTR_MERCURY_ISA_VERSION
	.align		4
        /*0070*/ 	.byte	0x03, 0x5f
        /*0072*/ 	.short	0x0101


	//----- nvinfo : EIATTR_VRC_CTA_INIT_COUNT
	.align		4
        /*0074*/ 	.byte	0x02, 0x4a
	.zero		1
	.zero		1


	//----- nvinfo : EIATTR_EXIT_INSTR_OFFSETS
	.align		4
        /*0078*/ 	.byte	0x04, 0x1c
        /*007a*/ 	.short	(.L_27 - .L_26)


	//   ....[0]....
.L_26:
        /*007c*/ 	.word	0x000000d0


	//   ....[1]....
        /*0080*/ 	.word	0x000008f0


	//----- nvinfo : EIATTR_CBANK_PARAM_SIZE
	.align		4
.L_27:
        /*0084*/ 	.byte	0x03, 0x19
        /*0086*/ 	.short	0x0024


	//----- nvinfo : EIATTR_PARAM_CBANK
	.align		4
        /*0088*/ 	.byte	0x04, 0x0a
        /*008a*/ 	.short	(.L_29 - .L_28)
	.align		4
.L_28:
        /*008c*/ 	.word	index@(.nv.constant0._Z14matrixMultiplyPfS_S_iii)
        /*0090*/ 	.short	0x0380
        /*0092*/ 	.short	0x0024


	//----- nvinfo : EIATTR_SW_WAR
	.align		4
.L_29:
        /*0094*/ 	.byte	0x04, 0x36
        /*0096*/ 	.short	(.L_31 - .L_30)
.L_30:
        /*0098*/ 	.word	0x00000008
.L_31:


//--------------------- .nv.info._Z9vectorAddPfS_S_i --------------------------
	.section	.nv.info._Z9vectorAddPfS_S_i,"",@"SHT_CUDA_INFO"
	.sectionflags	@""
	.align	4


	//----- nvinfo : EIATTR_CUDA_API_VERSION
	.align		4
        /*0000*/ 	.byte	0x04, 0x37
        /*0002*/ 	.short	(.L_33 - .L_32)
.L_32:
        /*0004*/ 	.word	0x00000082


	//----- nvinfo : EIATTR_KPARAM_INFO
	.align		4
.L_33:
        /*0008*/ 	.byte	0x04, 0x17
        /*000a*/ 	.short	(.L_35 - .L_34)
.L_34:
        /*000c*/ 	.word	0x00000000
        /*0010*/ 	.short	0x0003
        /*0012*/ 	.short	0x0018
        /*0014*/ 	.byte	0x00, 0xf0, 0x11, 0x00


	//----- nvinfo : EIATTR_KPARAM_INFO
	.align		4
.L_35:
        /*0018*/ 	.byte	0x04, 0x17
        /*001a*/ 	.short	(.L_37 - .L_36)
.L_36:
        /*001c*/ 	.word	0x00000000
        /*0020*/ 	.short	0x0002
        /*0022*/ 	.short	0x0010
        /*0024*/ 	.byte	0x00, 0xf5, 0x21, 0x00


	//----- nvinfo : EIATTR_KPARAM_INFO
	.align		4
.L_37:
        /*0028*/ 	.byte	0x04, 0x17
        /*002a*/ 	.short	(.L_39 - .L_38)
.L_38:
        /*002c*/ 	.word	0x00000000
        /*0030*/ 	.short	0x0001
        /*0032*/ 	.short	0x0008
        /*0034*/ 	.byte	0x00, 0xf5, 0x21, 0x00


	//----- nvinfo : EIATTR_KPARAM_INFO
	.align		4
.L_39:
        /*0038*/ 	.byte	0x04, 0x17
        /*003a*/ 	.short	(.L_41 - .L_40)
.L_40:
        /*003c*/ 	.word	0x00000000
        /*0040*/ 	.short	0x0000
        /*0042*/ 	.short	0x0000
        /*0044*/ 	.byte	0x00, 0xf5, 0x21, 0x00


	//----- nvinfo : EIATTR_SPARSE_MMA_MASK
	.align		4
.L_41:
        /*0048*/ 	.byte	0x03, 0x50
        /*004a*/ 	.short	0x0000


	//----- nvinfo : EIATTR_MAXREG_COUNT
	.align		4
        /*004c*/ 	.byte	0x03, 0x1b
        /*004e*/ 	.short	0x00ff


	//----- nvinfo : EIATTR_MERCURY_ISA_VERSION
	.align		4
        /*0050*/ 	.byte	0x03, 0x5f
        /*0052*/ 	.short	0x0101


	//----- nvinfo : EIATTR_VRC_CTA_INIT_COUNT
	.align		4
        /*0054*/ 	.byte	0x02, 0x4a
	.zero		1
	.zero		1


	//----- nvinfo : EIATTR_EXIT_INSTR_OFFSETS
	.align		4
        /*0058*/ 	.byte	0x04, 0x1c
        /*005a*/ 	.short	(.L_43 - .L_42)


	//   ....[0]....
.L_42:
        /*005c*/ 	.word	0x00000070


	//   ....[1]....
        /*0060*/ 	.word	0x00000130


	//----- nvinfo : EIATTR_CBANK_PARAM_SIZE
	.align		4
.L_43:
        /*0064*/ 	.byte	0x03, 0x19
        /*0066*/ 	.short	0x001c


	//----- nvinfo : EIATTR_PARAM_CBANK
	.align		4
        /*0068*/ 	.byte	0x04, 0x0a
        /*006a*/ 	.short	(.L_45 - .L_44)
	.align		4
.L_44:
        /*006c*/ 	.word	index@(.nv.constant0._Z9vectorAddPfS_S_i)
        /*0070*/ 	.short	0x0380
        /*0072*/ 	.short	0x001c


	//----- nvinfo : EIATTR_SW_WAR
	.align		4
.L_45:
        /*0074*/ 	.byte	0x04, 0x36
        /*0076*/ 	.short	(.L_47 - .L_46)
.L_46:
        /*0078*/ 	.word	0x00000008
.L_47:


//--------------------- .nv.callgraph             --------------------------
	.section	.nv.callgraph,"",@"SHT_CUDA_CALLGRAPH"
	.align	4
	.sectionentsize	8
	.align		4
        /*0000*/ 	.word	0x00000000
	.align		4
        /*0004*/ 	.word	0xffffffff
	.align		4
        /*0008*/ 	.word	0x00000000
	.align		4
        /*000c*/ 	.word	0xfffffffe
	.align		4
        /*0010*/ 	.word	0x00000000
	.align		4
        /*0014*/ 	.word	0xfffffffd
	.align		4
        /*0018*/ 	.word	0x00000000
	.align		4
        /*001c*/ 	.word	0xfffffffc


//--------------------- .text._Z14matrixMultiplyPfS_S_iii --------------------------
	.section	.text._Z14matrixMultiplyPfS_S_iii,"ax",@progbits
	.align	128
        .global         _Z14matrixMultiplyPfS_S_iii
        .type           _Z14matrixMultiplyPfS_S_iii,@function
        .size           _Z14matrixMultiplyPfS_S_iii,(.L_x_6 - _Z14matrixMultiplyPfS_S_iii)
        .other          _Z14matrixMultiplyPfS_S_iii,@"STO_CUDA_ENTRY STV_DEFAULT"
_Z14matrixMultiplyPfS_S_iii:
.text._Z14matrixMultiplyPfS_S_iii:
[----:B------:R-:W-:Y:S01]  /*0000*/  LDC R1, c[0x0][0x37c] ;  /* 0x0000df00ff017b82 */ /* 0x000fe20000000800 */
[----:B------:R-:W0:Y:S07]  /*0010*/  S2R R5, SR_TID.X ;  /* 0x0000000000057919 */ /* 0x000e2e0000002100 */
[----:B------:R-:W1:Y:S01]  /*0020*/  LDC R16, c[0x0][0x364] ;  /* 0x0000d900ff107b82 */ /* 0x000e620000000800 */
[----:B------:R-:W2:Y:S01]  /*0030*/  LDCU UR6, c[0x0][0x398] ;  /* 0x00007300ff0677ac */ /* 0x000ea20008000800 */
[----:B------:R-:W1:Y:S06]  /*0040*/  S2R R3, SR_TID.Y ;  /* 0x0000000000037919 */ /* 0x000e6c0000002200 */
[----:B------:R-:W0:Y:S08]  /*0050*/  S2UR UR5, SR_CTAID.X ;  /* 0x00000000000579c3 */ /* 0x000e300000002500 */
[----:B------:R-:W0:Y:S08]  /*0060*/  LDC R0, c[0x0][0x360] ;  /* 0x0000d800ff007b82 */ /* 0x000e300000000800 */
[----:B------:R-:W1:Y:S08]  /*0070*/  S2UR UR4, SR_CTAID.Y ;  /* 0x00000000000479c3 */ /* 0x000e700000002600 */
[----:B------:R-:W3:Y:S01]  /*0080*/  LDC R17, c[0x0][0x3a0] ;  /* 0x0000e800ff117b82 */ /* 0x000ee20000000800 */
[----:B0-----:R-:W-:-:S02]  /*0090*/  IMAD R0, R0, UR5, R5 ;  /* 0x0000000500007c24 */ /* 0x001fc4000f8e0205 */
[----:B-1----:R-:W-:-:S03]  /*00a0*/  IMAD R16, R16, UR4, R3 ;  /* 0x0000000410107c24 */ /* 0x002fc6000f8e0203 */
[----:B---3--:R-:W-:-:S04]  /*00b0*/  ISETP.GE.AND P0, PT, R0, R17, PT ;  /* 0x000000110000720c */ /* 0x008fc80003f06270 */
[----:B--2---:R-:W-:-:S13]  /*00c0*/  ISETP.GE.OR P0, PT, R16, UR6, P0 ;  /* 0x0000000610007c0c */ /* 0x004fda0008706670 */
[----:B------:R-:W-:Y:S05]  /*00d0*/  @P0 EXIT ;  /* 0x000000000000094d */ /* 0x000fea0003800000 */
[----:B------:R-:W0:Y:S01]  /*00e0*/  LDC R19, c[0x0][0x39c] ;  /* 0x0000e700ff137b82 */ /* 0x000e220000000800 */
[----:B------:R-:W1:Y:S01]  /*00f0*/  LDCU.64 UR4, c[0x0][0x358] ;  /* 0x00006b00ff0477ac */ /* 0x000e620008000a00 */
[----:B------:R-:W-:Y:S01]  /*0100*/  HFMA2 R24, -RZ, RZ, 0, 0 ;  /* 0x00000000ff187431 */ /* 0x000fe200000001ff */
[----:B0-----:R-:W-:-:S13]  /*0110*/  ISETP.GE.AND P0, PT, R19, 0x1, PT ;  /* 0x000000011300780c */ /* 0x001fda0003f06270 */
[----:B-1----:R-:W-:Y:S05]  /*0120*/  @!P0 BRA `(.L_x_0) ;  /* 0x0000000400e08947 */ /* 0x002fea0003800000 */
[C---:B------:R-:W-:Y:S01]  /*0130*/  ISETP.GE.U32.AND P1, PT, R19.reuse, 0x8, PT ;  /* 0x000000081300780c */ /* 0x040fe20003f26070 */
[----:B------:R-:W-:Y:S01]  /*0140*/  IMAD R20, R16, R19, RZ ;  /* 0x0000001310147224 */ /* 0x000fe200078e02ff */
[----:B------:R-:W-:Y:S02]  /*0150*/  LOP3.LUT R27, R19, 0x7, RZ, 0xc0, !PT ;  /* 0x00000007131b7812 */ /* 0x000fe400078ec0ff */
[----:B------:R-:W-:Y:S02]  /*0160*/  MOV R24, RZ ;  /* 0x000000ff00187202 */ /* 0x000fe40000000f00 */
[----:B------:R-:W-:Y:S02]  /*0170*/  ISETP.NE.AND P0, PT, R27, RZ, PT ;  /* 0x000000ff1b00720c */ /* 0x000fe40003f05270 */
[----:B------:R-:W-:-:S05]  /*0180*/  MOV R21, RZ ;  /* 0x000000ff00157202 */ /* 0x000fca0000000f00 */
[----:B------:R-:W-:Y:S06]  /*0190*/  @!P1 BRA `(.L_x_1) ;  /* 0x0000000000c49947 */ /* 0x000fec0003800000 */
[----:B------:R-:W0:Y:S01]  /*01a0*/  LDC.64 R2, c[0x0][0x380] ;  /* 0x0000e000ff027b82 */ /* 0x000e220000000a00 */
[----:B------:R-:W-:Y:S02]  /*01b0*/  LOP3.LUT R21, R19, 0x7ffffff8, RZ, 0xc0, !PT ;  /* 0x7ffffff813157812 */ /* 0x000fe400078ec0ff */
[----:B------:R-:W-:Y:S02]  /*01c0*/  MOV R24, RZ ;  /* 0x000000ff00187202 */ /* 0x000fe40000000f00 */
[----:B------:R-:W-:Y:S02]  /*01d0*/  MOV R18, R0 ;  /* 0x0000000000127202 */ /* 0x000fe40000000f00 */
[----:B------:R-:W-:Y:S01]  /*01e0*/  IADD3 R22, PT, PT, -R21, RZ, RZ ;  /* 0x000000ff15167210 */ /* 0x000fe20007ffe1ff */
[----:B0-----:R-:W-:-:S03]  /*01f0*/  IMAD.WIDE.U32 R2, R20, 0x4, R2 ;  /* 0x0000000414027825 */ /* 0x001fc600078e0002 */
[----:B------:R-:W-:-:S04]  /*0200*/  IADD3 R4, P1, PT, R2, 0x10, RZ ;  /* 0x0000001002047810 */ /* 0x000fc80007f3e0ff */
[----:B------:R-:W-:-:S09]  /*0210*/  IADD3.X R5, PT, PT, RZ, R3, RZ, P1, !PT ;  /* 0x00000003ff057210 */ /* 0x000fd20000ffe4ff */
.L_x_2:
[----:B------:R-:W0:Y:S01]  /*0220*/  LDC.64 R14, c[0x0][0x388] ;  /* 0x0000e200ff0e7b82 */ /* 0x000e220000000a00 */
[----:B------:R-:W-:Y:S02]  /*0230*/  MOV R2, R4 ;  /* 0x0000000400027202 */ /* 0x000fe40000000f00 */
[----:B------:R-:W-:-:S05]  /*0240*/  MOV R3, R5 ;  /* 0x0000000500037202 */ /* 0x000fca0000000f00 */
[----:B------:R-:W2:Y:S04]  /*0250*/  LDG.E R25, desc[UR4][R2.64+-0x10] ;  /* 0xfffff00402197981 */ /* 0x000ea8000c1e1900 */
[----:B------:R-:W3:Y:S04]  /*0260*/  LDG.E R23, desc[UR4][R2.64+-0xc] ;  /* 0xfffff40402177981 */ /* 0x000ee8000c1e1900 */
[----:B------:R-:W4:Y:S04]  /*0270*/  LDG.E R29, desc[UR4][R2.64+-0x8] ;  /* 0xfffff804021d7981 */ /* 0x000f28000c1e1900 */
[----:B------:R-:W5:Y:S01]  /*0280*/  LDG.E R28, desc[UR4][R2.64+-0x4] ;  /* 0xfffffc04021c7981 */ /* 0x000f62000c1e1900 */
[----:B0-----:R-:W-:-:S05]  /*0290*/  IMAD.WIDE R14, R18, 0x4, R14 ;  /* 0x00000004120e7825 */ /* 0x001fca00078e020e */
[----:B------:R0:W2:Y:S01]  /*02a0*/  LDG.E R26, desc[UR4][R14.64] ;  /* 0x000000040e1a7981 */ /* 0x0000a2000c1e1900 */
[----:B------:R-:W-:-:S04]  /*02b0*/  IMAD.WIDE R12, R17, 0x4, R14 ;  /* 0x00000004110c7825 */ /* 0x000fc800078e020e */
[C---:B------:R-:W-:Y:S02]  /*02c0*/  IMAD.WIDE R4, R17.reuse, 0x4, R12 ;  /* 0x0000000411047825 */ /* 0x040fe400078e020c */
[----:B------:R-:W3:Y:S02]  /*02d0*/  LDG.E R12, desc[UR4][R12.64] ;  /* 0x000000040c0c7981 */ /* 0x000ee4000c1e1900 */
[C---:B------:R-:W-:Y:S02]  /*02e0*/  IMAD.WIDE R8, R17.reuse, 0x4, R4 ;  /* 0x0000000411087825 */ /* 0x040fe400078e0204 */
[----:B------:R-:W4:Y:S02]  /*02f0*/  LDG.E R4, desc[UR4][R4.64] ;  /* 0x0000000404047981 */ /* 0x000f24000c1e1900 */
[C---:B------:R-:W-:Y:S02]  /*0300*/  IMAD.WIDE R6, R17.reuse, 0x4, R8 ;  /* 0x0000000411067825 */ /* 0x040fe400078e0208 */
[----:B------:R-:W5:Y:S02]  /*0310*/  LDG.E R8, desc[UR4][R8.64] ;  /* 0x0000000408087981 */ /* 0x000f64000c1e1900 */
[----:B------:R-:W-:-:S02]  /*0320*/  IMAD.WIDE R10, R17, 0x4, R6 ;  /* 0x00000004110a7825 */ /* 0x000fc400078e0206 */
[----:B------:R-:W5:Y:S04]  /*0330*/  LDG.E R5, desc[UR4][R2.64] ;  /* 0x0000000402057981 */ /* 0x000f68000c1e1900 */
[----:B------:R-:W5:Y:S01]  /*0340*/  LDG.E R6, desc[UR4][R6.64] ;  /* 0x0000000406067981 */ /* 0x000f62000c1e1900 */
[----:B0-----:R-:W-:-:S03]  /*0350*/  IMAD.WIDE R14, R17, 0x4, R10 ;  /* 0x00000004110e7825 */ /* 0x001fc600078e020a */
[----:B------:R-:W5:Y:S04]  /*0360*/  LDG.E R10, desc[UR4][R10.64] ;  /* 0x000000040a0a7981 */ /* 0x000f68000c1e1900 */
[----:B------:R-:W5:Y:S04]  /*0370*/  LDG.E R13, desc[UR4][R14.64] ;  /* 0x000000040e0d7981 */ /* 0x000f68000c1e1900 */
[----:B------:R-:W5:Y:S04]  /*0380*/  LDG.E R7, desc[UR4][R2.64+0x4] ;  /* 0x0000040402077981 */ /* 0x000f68000c1e1900 */
[----:B------:R-:W5:Y:S01]  /*0390*/  LDG.E R9, desc[UR4][R2.64+0xc] ;  /* 0x00000c0402097981 */ /* 0x000f62000c1e1900 */
[----:B--2---:R-:W-:Y:S01]  /*03a0*/  FFMA R26, R25, R26, R24 ;  /* 0x0000001a191a7223 */ /* 0x004fe20000000018 */
[----:B------:R-:W-:-:S02]  /*03b0*/  IMAD.WIDE R24, R17, 0x4, R14 ;  /* 0x0000000411187825 */ /* 0x000fc400078e020e */
[----:B------:R-:W2:Y:S04]  /*03c0*/  LDG.E R14, desc[UR4][R2.64+0x8] ;  /* 0x00000804020e7981 */ /* 0x000ea8000c1e1900 */
[----:B------:R-:W2:Y:S01]  /*03d0*/  LDG.E R24, desc[UR4][R24.64] ;  /* 0x0000000418187981 */ /* 0x000ea2000c1e1900 */
[----:B---3--:R-:W-:Y:S01]  /*03e0*/  FFMA R12, R23, R12, R26 ;  /* 0x0000000c170c7223 */ /* 0x008fe2000000001a */
[----:B------:R-:W-:-:S03]  /*03f0*/  IADD3 R22, PT, PT, R22, 0x8, RZ ;  /* 0x0000000816167810 */ /* 0x000fc60007ffe0ff */
[----:B----4-:R-:W-:Y:S01]  /*0400*/  FFMA R29, R29, R4, R12 ;  /* 0x000000041d1d7223 */ /* 0x010fe2000000000c */
[----:B------:R-:W-:-:S03]  /*0410*/  ISETP.NE.AND P1, PT, R22, RZ, PT ;  /* 0x000000ff1600720c */ /* 0x000fc60003f25270 */
[----:B-----5:R-:W-:Y:S01]  /*0420*/  FFMA R8, R28, R8, R29 ;  /* 0x000000081c087223 */ /* 0x020fe2000000001d */
[----:B------:R-:W-:-:S03]  /*0430*/  IADD3 R4, P2, PT, R2, 0x20, RZ ;  /* 0x0000002002047810 */ /* 0x000fc60007f5e0ff */
[----:B------:R-:W-:Y:S01]  /*0440*/  FFMA R6, R5, R6, R8 ;  /* 0x0000000605067223 */ /* 0x000fe20000000008 */
[----:B------:R-:W-:Y:S02]  /*0450*/  IADD3.X R5, PT, PT, RZ, R3, RZ, P2, !PT ;  /* 0x00000003ff057210 */ /* 0x000fe400017fe4ff */
[----:B------:R-:W-:Y:S01]  /*0460*/  LEA R18, R17, R18, 0x3 ;  /* 0x0000001211127211 */ /* 0x000fe200078e18ff */
[----:B------:R-:W-:-:S04]  /*0470*/  FFMA R7, R7, R10, R6 ;  /* 0x0000000a07077223 */ /* 0x000fc80000000006 */
[----:B--2---:R-:W-:-:S04]  /*0480*/  FFMA R14, R14, R13, R7 ;  /* 0x0000000d0e0e7223 */ /* 0x004fc80000000007 */
[----:B------:R-:W-:Y:S01]  /*0490*/  FFMA R24, R9, R24, R14 ;  /* 0x0000001809187223 */ /* 0x000fe2000000000e */
[----:B------:R-:W-:Y:S06]  /*04a0*/  @P1 BRA `(.L_x_2) ;  /* 0xfffffffc005c1947 */ /* 0x000fec000383ffff */
.L_x_1:
[----:B------:R-:W-:Y:S05]  /*04b0*/  @!P0 BRA `(.L_x_0) ;  /* 0x0000000000fc8947 */ /* 0x000fea0003800000 */
[----:B------:R-:W-:Y:S02]  /*04c0*/  ISETP.GE.U32.AND P1, PT, R27, 0x4, PT ;  /* 0x000000041b00780c */ /* 0x000fe40003f26070 */
[----:B------:R-:W-:-:S04]  /*04d0*/  LOP3.LUT R14, R19, 0x3, RZ, 0xc0, !PT ;  /* 0x00000003130e7812 */ /* 0x000fc800078ec0ff */
[----:B------:R-:W-:-:S07]  /*04e0*/  ISETP.NE.AND P0, PT, R14, RZ, PT ;  /* 0x000000ff0e00720c */ /* 0x000fce0003f05270 */
[----:B------:R-:W-:Y:S06]  /*04f0*/  @!P1 BRA `(.L_x_3) ;  /* 0x00000000006c9947 */ /* 0x000fec0003800000 */
[----:B------:R-:W0:Y:S01]  /*0500*/  LDC.64 R4, c[0x0][0x388] ;  /* 0x0000e200ff047b82 */ /* 0x000e220000000a00 */
[----:B------:R-:W1:Y:S01]  /*0510*/  LDCU.64 UR6, c[0x0][0x380] ;  /* 0x00007000ff0677ac */ /* 0x000e620008000a00 */
[----:B------:R-:W-:Y:S01]  /*0520*/  IMAD R7, R21, R17, R0 ;  /* 0x0000001115077224 */ /* 0x000fe200078e0200 */
[CC--:B------:R-:W-:Y:S02]  /*0530*/  IADD3 R3, PT, PT, R20.reuse, R21.reuse, RZ ;  /* 0x0000001514037210 */ /* 0x0c0fe40007ffe0ff */
[----:B------:R-:W-:-:S03]  /*0540*/  IADD3 R8, P1, PT, R20, R21, RZ ;  /* 0x0000001514087210 */ /* 0x000fc60007f3e0ff */
[----:B------:R-:W2:Y:S01]  /*0550*/  LDC.64 R12, c[0x0][0x380] ;  /* 0x0000e000ff0c7b82 */ /* 0x000ea20000000a00 */
[----:B0-----:R-:W-:-:S04]  /*0560*/  IMAD.WIDE R4, R7, 0x4, R4 ;  /* 0x0000000407047825 */ /* 0x001fc800078e0204 */
[----:B------:R-:W-:Y:S02]  /*0570*/  IMAD.WIDE R6, R17, 0x4, R4 ;  /* 0x0000000411067825 */ /* 0x000fe400078e0204 */
[----:B------:R-:W3:Y:S02]  /*0580*/  LDG.E R4, desc[UR4][R4.64] ;  /* 0x0000000404047981 */ /* 0x000ee4000c1e1900 */
[----:B--2---:R-:W-:Y:S01]  /*0590*/  IMAD.WIDE.U32 R12, R3, 0x4, R12 ;  /* 0x00000004030c7825 */ /* 0x004fe200078e000c */
[----:B------:R-:W-:Y:S02]  /*05a0*/  IADD3.X R3, PT, PT, RZ, RZ, RZ, P1, !PT ;  /* 0x000000ffff037210 */ /* 0x000fe40000ffe4ff */
[----:B-1----:R-:W-:-:S03]  /*05b0*/  LEA R2, P1, R8, UR6, 0x2 ;  /* 0x0000000608027c11 */ /* 0x002fc6000f8210ff */
[----:B------:R-:W3:Y:S01]  /*05c0*/  LDG.E R13, desc[UR4][R12.64] ;  /* 0x000000040c0d7981 */ /* 0x000ee2000c1e1900 */
[----:B------:R-:W-:Y:S01]  /*05d0*/  LEA.HI.X R3, R8, UR7, R3, 0x2, P1 ;  /* 0x0000000708037c11 */ /* 0x000fe200088f1403 */
[C---:B------:R-:W-:Y:S02]  /*05e0*/  IMAD.WIDE R8, R17.reuse, 0x4, R6 ;  /* 0x0000000411087825 */ /* 0x040fe400078e0206 */
[----:B------:R-:W2:Y:S04]  /*05f0*/  LDG.E R6, desc[UR4][R6.64] ;  /* 0x0000000406067981 */ /* 0x000ea8000c1e1900 */
[----:B------:R-:W2:Y:S01]  /*0600*/  LDG.E R15, desc[UR4][R2.64+0x4] ;  /* 0x00000404020f7981 */ /* 0x000ea2000c1e1900 */
[----:B------:R-:W-:-:S03]  /*0610*/  IMAD.WIDE R10, R17, 0x4, R8 ;  /* 0x00000004110a7825 */ /* 0x000fc600078e0208 */
[----:B------:R-:W4:Y:S04]  /*0620*/  LDG.E R22, desc[UR4][R8.64] ;  /* 0x0000000408167981 */ /* 0x000f28000c1e1900 */
[----:B------:R-:W4:Y:S04]  /*0630*/  LDG.E R18, desc[UR4][R2.64+0x8] ;  /* 0x0000080402127981 */ /* 0x000f28000c1e1900 */
[----:B------:R-:W5:Y:S04]  /*0640*/  LDG.E R26, desc[UR4][R2.64+0xc] ;  /* 0x00000c04021a7981 */ /* 0x000f68000c1e1900 */
[----:B------:R-:W5:Y:S01]  /*0650*/  LDG.E R10, desc[UR4][R10.64] ;  /* 0x000000040a0a7981 */ /* 0x000f62000c1e1900 */
[----:B------:R-:W-:Y:S01]  /*0660*/  IADD3 R21, PT, PT, R21, 0x4, RZ ;  /* 0x0000000415157810 */ /* 0x000fe20007ffe0ff */
[----:B---3--:R-:W-:-:S04]  /*0670*/  FFMA R24, R13, R4, R24 ;  /* 0x000000040d187223 */ /* 0x008fc80000000018 */
[----:B--2---:R-:W-:-:S04]  /*0680*/  FFMA R15, R15, R6, R24 ;  /* 0x000000060f0f7223 */ /* 0x004fc80000000018 */
[----:B----4-:R-:W-:-:S04]  /*0690*/  FFMA R15, R18, R22, R15 ;  /* 0x00000016120f7223 */ /* 0x010fc8000000000f */
[----:B-----5:R-:W-:-:S07]  /*06a0*/  FFMA R24, R26, R10, R15 ;  /* 0x0000000a1a187223 */ /* 0x020fce000000000f */
.L_x_3:
[----:B------:R-:W-:Y:S05]  /*06b0*/  @!P0 BRA `(.L_x_0) ;  /* 0x00000000007c8947 */ /* 0x000fea0003800000 */
[----:B------:R-:W-:Y:S01]  /*06c0*/  ISETP.NE.AND P1, PT, R14, 0x1, PT ;  /* 0x000000010e00780c */ /* 0x000fe20003f25270 */
[----:B------:R-:W0:Y:S01]  /*06d0*/  LDC.64 R10, c[0x0][0x380] ;  /* 0x0000e000ff0a7b82 */ /* 0x000e220000000a00 */
[----:B------:R-:W-:-:S04]  /*06e0*/  LOP3.LUT R19, R19, 0x1, RZ, 0xc0, !PT ;  /* 0x0000000113137812 */ /* 0x000fc800078ec0ff */
[----:B------:R-:W-:-:S03]  /*06f0*/  ISETP.NE.U32.AND P0, PT, R19, 0x1, PT ;  /* 0x000000011300780c */ /* 0x000fc60003f05070 */
[----:B------:R-:W1:Y:S04]  /*0700*/  LDC.64 R8, c[0x0][0x388] ;  /* 0x0000e200ff087b82 */ /* 0x000e680000000a00 */
[CC--:B------:R-:W-:Y:S02]  /*0710*/  @P1 IADD3 R13, PT, PT, R20.reuse, R21.reuse, RZ ;  /* 0x00000015140d1210 */ /* 0x0c0fe40007ffe0ff */
[----:B------:R-:W-:Y:S02]  /*0720*/  @P1 IADD3 R12, P2, PT, R20, R21, RZ ;  /* 0x00000015140c1210 */ /* 0x000fe40007f5e0ff */
[----:B------:R-:W2:Y:S02]  /*0730*/  @P1 LDC.64 R2, c[0x0][0x380] ;  /* 0x0000e000ff021b82 */ /* 0x000ea40000000a00 */
[----:B------:R-:W-:-:S06]  /*0740*/  @P1 IADD3.X R14, PT, PT, RZ, RZ, RZ, P2, !PT ;  /* 0x000000ffff0e1210 */ /* 0x000fcc00017fe4ff */
[----:B------:R-:W3:Y:S01]  /*0750*/  LDC.64 R4, c[0x0][0x380] ;  /* 0x0000e000ff047b82 */ /* 0x000ee20000000a00 */
[----:B0-----:R-:W-:-:S04]  /*0760*/  @P1 IMAD.WIDE.U32 R10, R13, 0x4, R10 ;  /* 0x000000040d0a1825 */ /* 0x001fc800078e000a */
[C---:B------:R-:W-:Y:S01]  /*0770*/  @P1 IMAD R13, R21.reuse, R17, R0 ;  /* 0x00000011150d1224 */ /* 0x040fe200078e0200 */
[----:B------:R-:W-:Y:S01]  /*0780*/  @P1 IADD3 R21, PT, PT, R21, 0x2, RZ ;  /* 0x0000000215151810 */ /* 0x000fe20007ffe0ff */
[----:B------:R-:W4:Y:S01]  /*0790*/  @P1 LDG.E R11, desc[UR4][R10.64] ;  /* 0x000000040a0b1981 */ /* 0x000f22000c1e1900 */
[----:B------:R-:W0:Y:S01]  /*07a0*/  LDC.64 R6, c[0x0][0x388] ;  /* 0x0000e200ff067b82 */ /* 0x000e220000000a00 */
[----:B-1----:R-:W-:Y:S01]  /*07b0*/  @P1 IMAD.WIDE R8, R13, 0x4, R8 ;  /* 0x000000040d081825 */ /* 0x002fe200078e0208 */
[----:B------:R-:W-:Y:S02]  /*07c0*/  @!P0 IADD3 R15, PT, PT, R20, R21, RZ ;  /* 0x00000015140f8210 */ /* 0x000fe40007ffe0ff */
[----:B--2---:R-:W-:Y:S01]  /*07d0*/  @P1 LEA R2, P2, R12, R2, 0x2 ;  /* 0x000000020c021211 */ /* 0x004fe200078410ff */
[----:B------:R-:W-:-:S03]  /*07e0*/  @!P0 IMAD R21, R21, R17, R0 ;  /* 0x0000001115158224 */ /* 0x000fc600078e0200 */
[----:B------:R-:W-:Y:S01]  /*07f0*/  @P1 LEA.HI.X R3, R12, R3, R14, 0x2, P2 ;  /* 0x000000030c031211 */ /* 0x000fe200010f140e */
[----:B------:R-:W-:Y:S01]  /*0800*/  @P1 IMAD.WIDE R12, R17, 0x4, R8 ;  /* 0x00000004110c1825 */ /* 0x000fe200078e0208 */
[----:B------:R-:W4:Y:S03]  /*0810*/  @P1 LDG.E R14, desc[UR4][R8.64] ;  /* 0x00000004080e1981 */ /* 0x000f26000c1e1900 */
[----:B---3--:R-:W-:Y:S01]  /*0820*/  @!P0 IMAD.WIDE.U32 R4, R15, 0x4, R4 ;  /* 0x000000040f048825 */ /* 0x008fe200078e0004 */
[----:B------:R-:W2:Y:S04]  /*0830*/  @P1 LDG.E R2, desc[UR4][R2.64+0x4] ;  /* 0x0000040402021981 */ /* 0x000ea8000c1e1900 */
[----:B------:R-:W2:Y:S01]  /*0840*/  @P1 LDG.E R12, desc[UR4][R12.64] ;  /* 0x000000040c0c1981 */ /* 0x000ea2000c1e1900 */
[----:B0-----:R-:W-:-:S03]  /*0850*/  @!P0 IMAD.WIDE R6, R21, 0x4, R6 ;  /* 0x0000000415068825 */ /* 0x001fc600078e0206 */
[----:B------:R-:W3:Y:S04]  /*0860*/  @!P0 LDG.E R5, desc[UR4][R4.64] ;  /* 0x0000000404058981 */ /* 0x000ee8000c1e1900 */
[----:B------:R-:W3:Y:S01]  /*0870*/  @!P0 LDG.E R6, desc[UR4][R6.64] ;  /* 0x0000000406068981 */ /* 0x000ee2000c1e1900 */
[----:B----4-:R-:W-:-:S04]  /*0880*/  @P1 FFMA R11, R11, R14, R24 ;  /* 0x0000000e0b0b1223 */ /* 0x010fc80000000018 */
[----:B--2---:R-:W-:-:S04]  /*0890*/  @P1 FFMA R24, R2, R12, R11 ;  /* 0x0000000c02181223 */ /* 0x004fc8000000000b */
[----:B---3--:R-:W-:-:S07]  /*08a0*/  @!P0 FFMA R24, R5, R6, R24 ;  /* 0x0000000605188223 */ /* 0x008fce0000000018 */
.L_x_0:
[----:B------:R-:W0:Y:S01]  /*08b0*/  LDC.64 R2, c[0x0][0x390] ;  /* 0x0000e400ff027b82 */ /* 0x000e220000000a00 */
[----:B------:R-:W-:-:S04]  /*08c0*/  IMAD R17, R16, R17, R0 ;  /* 0x0000001110117224 */ /* 0x000fc800078e0200 */
[----:B0-----:R-:W-:-:S05]  /*08d0*/  IMAD.WIDE R2, R17, 0x4, R2 ;  /* 0x0000000411027825 */ /* 0x001fca00078e0202 */
[----:B------:R-:W-:Y:S01]  /*08e0*/  STG.E desc[UR4][R2.64], R24 ;  /* 0x0000001802007986 */ /* 0x000fe2000c101904 */
[----:B------:R-:W-:Y:S05]  /*08f0*/  EXIT ;  /* 0x000000000000794d */ /* 0x000fea0003800000 */
.L_x_4:
[----:B------:R-:W-:-:S00]  /*0900*/  BRA `(.L_x_4) ;  /* 0xfffffffc00fc7947 */ /* 0x000fc0000383ffff */
[----:B------:R-:W-:-:S00]  /*0910*/  NOP ;  /* 0x0000000000007918 */ /* 0x000fc00000000000 */
        /* <DEDUP_REMOVED lines=14> */
.L_x_6:


//--------------------- .text._Z9vectorAddPfS_S_i --------------------------
	.section	.text._Z9vectorAddPfS_S_i,"ax",@progbits
	.align	128
        .global         _Z9vectorAddPfS_S_i
        .type           _Z9vectorAddPfS_S_i,@function
        .size           _Z9vectorAddPfS_S_i,(.L_x_7 - _Z9vectorAddPfS_S_i)
        .other          _Z9vectorAddPfS_S_i,@"STO_CUDA_ENTRY STV_DEFAULT"
_Z9vectorAddPfS_S_i:
.text._Z9vectorAddPfS_S_i:
[----:B------:R-:W-:Y:S01]  /*0000*/  LDC R1, c[0x0][0x37c] ;  /* 0x0000df00ff017b82 */ /* 0x000fe20000000800 */
[----:B------:R-:W0:Y:S01]  /*0010*/  S2R R9, SR_TID.X ;  /* 0x0000000000097919 */ /* 0x000e220000002100 */
[----:B------:R-:W0:Y:S01]  /*0020*/  LDCU UR4, c[0x0][0x360] ;  /* 0x00006c00ff0477ac */ /* 0x000e220008000800 */
[----:B------:R-:W0:Y:S01]  /*0030*/  S2R R0, SR_CTAID.X ;  /* 0x0000000000007919 */ /* 0x000e220000002500 */
[----:B------:R-:W1:Y:S01]  /*0040*/  LDCU UR5, c[0x0][0x398] ;  /* 0x00007300ff0577ac */ /* 0x000e620008000800 */
[----:B0-----:R-:W-:-:S05]  /*0050*/  IMAD R9, R0, UR4, R9 ;  /* 0x0000000400097c24 */ /* 0x001fca000f8e0209 */
[----:B-1----:R-:W-:-:S13]  /*0060*/  ISETP.GE.AND P0, PT, R9, UR5, PT ;  /* 0x0000000509007c0c */ /* 0x002fda000bf06270 */
[----:B------:R-:W-:Y:S05]  /*0070*/  @P0 EXIT ;  /* 0x000000000000094d */ /* 0x000fea0003800000 */
[----:B------:R-:W0:Y:S01]  /*0080*/  LDC.64 R2, c[0x0][0x380] ;  /* 0x0000e000ff027b82 */ /* 0x000e220000000a00 */
[----:B------:R-:W1:Y:S07]  /*0090*/  LDCU.64 UR4, c[0x0][0x358] ;  /* 0x00006b00ff0477ac */ /* 0x000e6e0008000a00 */
[----:B------:R-:W2:Y:S08]  /*00a0*/  LDC.64 R4, c[0x0][0x388] ;  /* 0x0000e200ff047b82 */ /* 0x000eb00000000a00 */
[----:B------:R-:W3:Y:S01]  /*00b0*/  LDC.64 R6, c[0x0][0x390] ;  /* 0x0000e400ff067b82 */ /* 0x000ee20000000a00 */
[----:B0-----:R-:W-:-:S06]  /*00c0*/  IMAD.WIDE R2, R9, 0x4, R2 ;  /* 0x0000000409027825 */ /* 0x001fcc00078e0202 */
[----:B-1----:R-:W4:Y:S01]  /*00d0*/  LDG.E R2, desc[UR4][R2.64] ;  /* 0x0000000402027981 */ /* 0x002f22000c1e1900 */
[----:B--2---:R-:W-:-:S06]  /*00e0*/  IMAD.WIDE R4, R9, 0x4, R4 ;  /* 0x0000000409047825 */ /* 0x004fcc00078e0204 */
[----:B------:R-:W4:Y:S01]  /*00f0*/  LDG.E R5, desc[UR4][R4.64] ;  /* 0x0000000404057981 */ /* 0x000f22000c1e1900 */
[----:B---3--:R-:W-:-:S04]  /*0100*/  IMAD.WIDE R6, R9, 0x4, R6 ;  /* 0x0000000409067825 */ /* 0x008fc800078e0206 */
[----:B----4-:R-:W-:-:S05]  /*0110*/  FADD R9, R2, R5 ;  /* 0x0000000502097221 */ /* 0x010fca0000000000 */
[----:B------:R-:W-:Y:S01]  /*0120*/  STG.E desc[UR4][R6.64], R9 ;  /* 0x0000000906007986 */ /* 0x000fe2000c101904 */
[----:B------:R-:W-:Y:S05]  /*0130*/  EXIT ;  /* 0x000000000000794d */ /* 0x000fea0003800000 */
.L_x_5:
        /* <DEDUP_REMOVED lines=12> */
.L_x_7:


//--------------------- .nv.shared.reserved.0     --------------------------
	.section	.nv.shared.reserved.0,"aw",@nobits
	.weak		__nv_reservedSMEM_offset_0_alias
	.size		__nv_reservedSMEM_offset_0_alias, 0, 64
	.other		__nv_reservedSMEM_offset_0_alias,@"STO_CUDA_RESERVED_SHARED STV_DEFAULT"
__nv_reservedSMEM_offset_0_alias:
	.zero		0
	.zero		64


//--------------------- .nv.constant0._Z14matrixMultiplyPfS_S_iii --------------------------
	.section	.nv.constant0._Z14matrixMultiplyPfS_S_iii,"a",@progbits
	.sectionflags	@""
	.align	4
.nv.constant0._Z14matrixMultiplyPfS_S_iii:
	.zero		932


//--------------------- .nv.constant0._Z9vectorAddPfS_S_i --------------------------
	.section	.nv.constant0._Z9vectorAddPfS_S_i,"a",@progbits
	.sectionflags	@""
	.align	4
.nv.constant0._Z9vectorAddPfS_S_i:
	.zero		924


//--------------------- SYMBOLS --------------------------

	.type		.nv.reservedSmem.offset0,@object
	.size		.nv.reservedSmem.offset0,0x4
